	.headerflags	@"EF_CUDA_TEXMODE_UNIFIED EF_CUDA_64BIT_ADDRESS EF_CUDA_ACCELERATORS EF_CUDA_SM90 EF_CUDA_VIRTUAL_SM(EF_CUDA_SM90)"
	.elftype	@"ET_EXEC"


//--------------------- .nv.info                  --------------------------
	.section	.nv.info,"",@"SHT_CUDA_INFO"
	.align	4


	//----- nvinfo : EIATTR_REGCOUNT
	.align		4
        /*0000*/ 	.byte	0x04, 0x2f
        /*0002*/ 	.short	(.L_3 - .L_2)
	.align		4
.L_2:
        /*0004*/ 	.word	index@(triton_poi_fused__native_batch_norm_legit_no_training_relu_12)
        /*0008*/ 	.word	0x00000026


	//----- nvinfo : EIATTR_MIN_STACK_SIZE
	.align		4
.L_3:
        /*000c*/ 	.byte	0x04, 0x12
        /*000e*/ 	.short	(.L_5 - .L_4)
	.align		4
.L_4:
        /*0010*/ 	.word	index@(triton_poi_fused__native_batch_norm_legit_no_training_relu_12)
        /*0014*/ 	.word	0x00000000


	//----- nvinfo : EIATTR_FRAME_SIZE
	.align		4
.L_5:
        /*0018*/ 	.byte	0x04, 0x11
        /*001a*/ 	.short	(.L_7 - .L_6)
	.align		4
.L_6:
        /*001c*/ 	.word	index@(triton_poi_fused__native_batch_norm_legit_no_training_relu_12)
        /*0020*/ 	.word	0x00000000


	//----- nvinfo : EIATTR_MIN_STACK_SIZE
	.align		4
.L_7:
        /*0024*/ 	.byte	0x04, 0x12
        /*0026*/ 	.short	(.L_9 - .L_8)
	.align		4
.L_8:
        /*0028*/ 	.word	index@(triton_poi_fused__native_batch_norm_legit_no_training_relu_12)
        /*002c*/ 	.word	0x00000000
.L_9:


//--------------------- .nv.info.triton_poi_fused__native_batch_norm_legit_no_training_relu_12 --------------------------
	.section	.nv.info.triton_poi_fused__native_batch_norm_legit_no_training_relu_12,"",@"SHT_CUDA_INFO"
	.sectionflags	@""
	.align	4


	//----- nvinfo : EIATTR_CUDA_API_VERSION
	.align		4
        /*0000*/ 	.byte	0x04, 0x37
        /*0002*/ 	.short	(.L_11 - .L_10)
.L_10:
        /*0004*/ 	.word	0x0000007c


	//----- nvinfo : EIATTR_KPARAM_INFO
	.align		4
.L_11:
        /*0008*/ 	.byte	0x04, 0x17
        /*000a*/ 	.short	(.L_13 - .L_12)
.L_12:
        /*000c*/ 	.word	0x00000000
        /*0010*/ 	.short	0x0005
        /*0012*/ 	.short	0x0028
        /*0014*/ 	.byte	0x00, 0xf0, 0x11, 0x00


	//----- nvinfo : EIATTR_KPARAM_INFO
	.align		4
.L_13:
        /*0018*/ 	.byte	0x04, 0x17
        /*001a*/ 	.short	(.L_15 - .L_14)
.L_14:
        /*001c*/ 	.word	0x00000000
        /*0020*/ 	.short	0x0004
        /*0022*/ 	.short	0x0020
        /*0024*/ 	.byte	0x00, 0xf4, 0x21, 0x00


	//----- nvinfo : EIATTR_KPARAM_INFO
	.align		4
.L_15:
        /*0028*/ 	.byte	0x04, 0x17
        /*002a*/ 	.short	(.L_17 - .L_16)
.L_16:
        /*002c*/ 	.word	0x00000000
        /*0030*/ 	.short	0x0003
        /*0032*/ 	.short	0x0018
        /*0034*/ 	.byte	0x00, 0xf4, 0x21, 0x00


	//----- nvinfo : EIATTR_KPARAM_INFO
	.align		4
.L_17:
        /*0038*/ 	.byte	0x04, 0x17
        /*003a*/ 	.short	(.L_19 - .L_18)
.L_18:
        /*003c*/ 	.word	0x00000000
        /*0040*/ 	.short	0x0002
        /*0042*/ 	.short	0x0010
        /*0044*/ 	.byte	0x00, 0xf4, 0x21, 0x00


	//----- nvinfo : EIATTR_KPARAM_INFO
	.align		4
.L_19:
        /*0048*/ 	.byte	0x04, 0x17
        /*004a*/ 	.short	(.L_21 - .L_20)
.L_20:
        /*004c*/ 	.word	0x00000000
        /*0050*/ 	.short	0x0001
        /*0052*/ 	.short	0x0008
        /*0054*/ 	.byte	0x00, 0xf4, 0x21, 0x00


	//----- nvinfo : EIATTR_KPARAM_INFO
	.align		4
.L_21:
        /*0058*/ 	.byte	0x04, 0x17
        /*005a*/ 	.short	(.L_23 - .L_22)
.L_22:
        /*005c*/ 	.word	0x00000000
        /*0060*/ 	.short	0x0000
        /*0062*/ 	.short	0x0000
        /*0064*/ 	.byte	0x00, 0xf4, 0x21, 0x00


	//----- nvinfo : EIATTR_SPARSE_MMA_MASK
	.align		4
.L_23:
        /*0068*/ 	.byte	0x03, 0x50
        /*006a*/ 	.short	0x0000


	//----- nvinfo : EIATTR_MAXREG_COUNT
	.align		4
        /*006c*/ 	.byte	0x03, 0x1b
        /*006e*/ 	.short	0x00ff


	//----- nvinfo : EIATTR_EXIT_INSTR_OFFSETS
	.align		4
        /*0070*/ 	.byte	0x04, 0x1c
        /*0072*/ 	.short	(.L_25 - .L_24)


	//   ....[0]....
.L_24:
        /*0074*/ 	.word	0x00000b80


	//   ....[1]....
        /*0078*/ 	.word	0x00000ba0


	//----- nvinfo : EIATTR_REQNTID
	.align		4
.L_25:
        /*007c*/ 	.byte	0x04, 0x10
        /*007e*/ 	.short	(.L_27 - .L_26)
.L_26:
        /*0080*/ 	.word	0x00000080
        /*0084*/ 	.word	0x00000001
        /*0088*/ 	.word	0x00000001


	//----- nvinfo : EIATTR_CBANK_PARAM_SIZE
	.align		4
.L_27:
        /*008c*/ 	.byte	0x03, 0x19
        /*008e*/ 	.short	0x002c


	//----- nvinfo : EIATTR_PARAM_CBANK
	.align		4
        /*0090*/ 	.byte	0x04, 0x0a
        /*0092*/ 	.short	(.L_29 - .L_28)
	.align		4
.L_28:
        /*0094*/ 	.word	index@(.nv.constant0.triton_poi_fused__native_batch_norm_legit_no_training_relu_12)
        /*0098*/ 	.short	0x0210
        /*009a*/ 	.short	0x002c


	//----- nvinfo : EIATTR_SW_WAR
	.align		4
.L_29:
        /*009c*/ 	.byte	0x04, 0x36
        /*009e*/ 	.short	(.L_31 - .L_30)
.L_30:
        /*00a0*/ 	.word	0x00000008
.L_31:


//--------------------- .nv.callgraph             --------------------------
	.section	.nv.callgraph,"",@"SHT_CUDA_CALLGRAPH"
	.align	4
	.sectionentsize	8
	.align		4
        /*0000*/ 	.word	0x00000000
	.align		4
        /*0004*/ 	.word	0xffffffff
	.align		4
        /*0008*/ 	.word	0x00000000
	.align		4
        /*000c*/ 	.word	0xfffffffe
	.align		4
        /*0010*/ 	.word	0x00000000
	.align		4
        /*0014*/ 	.word	0xfffffffd
	.align		4
        /*0018*/ 	.word	0x00000000
	.align		4
        /*001c*/ 	.word	0xfffffffc


//--------------------- .nv.constant4             --------------------------
	.section	.nv.constant4,"a",@progbits
	.align	8
	.align		8
.nv.constant4:
        /*0000*/ 	.dword	_$_str
	.align		8
        /*0008*/ 	.dword	_$_str_$_2


//--------------------- .text.triton_poi_fused__native_batch_norm_legit_no_training_relu_12 --------------------------
	.section	.text.triton_poi_fused__native_batch_norm_legit_no_training_relu_12,"ax",@progbits
	.align	128
        .global         triton_poi_fused__native_batch_norm_legit_no_training_relu_12
        .type           triton_poi_fused__native_batch_norm_legit_no_training_relu_12,@function
        .size           triton_poi_fused__native_batch_norm_legit_no_training_relu_12,(.L_x_1 - triton_poi_fused__native_batch_norm_legit_no_training_relu_12)
        .other          triton_poi_fused__native_batch_norm_legit_no_training_relu_12,@"STO_CUDA_ENTRY STV_DEFAULT"
triton_poi_fused__native_batch_norm_legit_no_training_relu_12:
.text.triton_poi_fused__native_batch_norm_legit_no_training_relu_12:
[----:B------:R-:W0:Y:S02]  /*0000*/  LDC R1, c[0x0][0x28] ;  /* 0x00000a00ff017b82 */ /* 0x000e240000000800 */
[----:B------:R-:W1:Y:S01]  /*0010*/  S2R R0, SR_TID.X ;  /* 0x0000000000007919 */ /* 0x000e620000002100 */
[----:B------:R-:W2:Y:S01]  /*0020*/  LDC.64 R2, c[0x0][0x220] ;  /* 0x00008800ff027b82 */ /* 0x000ea20000000a00 */
[----:B------:R-:W-:Y:S02]  /*0030*/  CS2R R12, SRZ ;  /* 0x00000000000c7805 */ /* 0x000fe4000001ff00 */
[----:B------:R-:W-:Y:S01]  /*0040*/  CS2R R14, SRZ ;  /* 0x00000000000e7805 */ /* 0x000fe2000001ff00 */
[----:B------:R-:W3:Y:S01]  /*0050*/  S2R R7, SR_CTAID.X ;  /* 0x0000000000077919 */ /* 0x000ee20000002500 */
[----:B------:R-:W-:Y:S01]  /*0060*/  ULDC.64 UR4, c[0x0][0x208] ;  /* 0x0000820000047ab9 */ /* 0x000fe20000000a00 */
[----:B------:R-:W-:Y:S02]  /*0070*/  CS2R R16, SRZ ;  /* 0x0000000000107805 */ /* 0x000fe4000001ff00 */
[----:B------:R-:W-:Y:S01]  /*0080*/  CS2R R18, SRZ ;  /* 0x0000000000127805 */ /* 0x000fe2000001ff00 */
[----:B------:R-:W4:Y:S08]  /*0090*/  LDC.64 R26, c[0x0][0x210] ;  /* 0x00008400ff1a7b82 */ /* 0x000f300000000a00 */
[----:B------:R-:W5:Y:S01]  /*00a0*/  LDC.64 R32, c[0x0][0x218] ;  /* 0x00008600ff207b82 */ /* 0x000f620000000a00 */
[----:B-1----:R-:W-:-:S04]  /*00b0*/  SHF.L.U32 R0, R0, 0x2, RZ ;  /* 0x0000000200007819 */ /* 0x002fc800000006ff */
[----:B------:R-:W-:-:S04]  /*00c0*/  LOP3.LUT R0, R0, 0x1fc, RZ, 0xc0, !PT ;  /* 0x000001fc00007812 */ /* 0x000fc800078ec0ff */
[----:B---3--:R-:W-:-:S04]  /*00d0*/  LEA R7, R7, R0, 0xa ;  /* 0x0000000007077211 */ /* 0x008fc800078e50ff */
[C---:B------:R-:W-:Y:S01]  /*00e0*/  ISETP.GE.AND P1, PT, R7.reuse, 0x3b1300, PT ;  /* 0x003b13000700780c */ /* 0x040fe20003f26270 */
[----:B------:R-:W-:Y:S01]  /*00f0*/  IMAD.HI R0, R7, 0x2aaaaaab, RZ ;  /* 0x2aaaaaab07007827 */ /* 0x000fe200078e02ff */
[----:B------:R-:W-:-:S04]  /*0100*/  IADD3 R24, R7, 0x200, RZ ;  /* 0x0000020007187810 */ /* 0x000fc80007ffe0ff */
[----:B------:R-:W-:-:S04]  /*0110*/  SHF.R.U32.HI R5, RZ, 0x1f, R0 ;  /* 0x0000001fff057819 */ /* 0x000fc80000011600 */
[----:B------:R-:W-:Y:S01]  /*0120*/  LEA.HI R22, R0, R5, RZ, 0x1b ;  /* 0x0000000500167211 */ /* 0x000fe200078fd8ff */
[----:B------:R-:W-:-:S04]  /*0130*/  IMAD.HI R0, R24, 0x2aaaaaab, RZ ;  /* 0x2aaaaaab18007827 */ /* 0x000fc800078e02ff */
[----:B------:R-:W-:-:S04]  /*0140*/  IMAD R22, R22, -0xc0, R7 ;  /* 0xffffff4016167824 */ /* 0x000fc800078e0207 */
[----:B--2---:R-:W-:-:S05]  /*0150*/  IMAD.WIDE R4, R22, 0x4, R2 ;  /* 0x0000000416047825 */ /* 0x004fca00078e0202 */
[----:B------:R1:W2:Y:S01]  /*0160*/  @!P1 LDG.E.EL.128 R12, desc[UR4][R4.64] ;  /* 0x00000004040c9981 */ /* 0x0002a2000c2e1d00 */
[----:B------:R-:W-:Y:S02]  /*0170*/  SHF.R.U32.HI R9, RZ, 0x1f, R0 ;  /* 0x0000001fff097819 */ /* 0x000fe40000011600 */
[----:B------:R-:W-:Y:S02]  /*0180*/  ISETP.GE.AND P0, PT, R24, 0x3b1300, PT ;  /* 0x003b13001800780c */ /* 0x000fe40003f06270 */
[----:B------:R-:W-:-:S05]  /*0190*/  LEA.HI R9, R0, R9, RZ, 0x1b ;  /* 0x0000000900097211 */ /* 0x000fca00078fd8ff */
[----:B------:R-:W-:-:S04]  /*01a0*/  IMAD R24, R9, -0xc0, R24 ;  /* 0xffffff4009187824 */ /* 0x000fc800078e0218 */
[----:B------:R-:W-:-:S05]  /*01b0*/  IMAD.WIDE R2, R24, 0x4, R2 ;  /* 0x0000000418027825 */ /* 0x000fca00078e0202 */
[----:B------:R3:W3:Y:S01]  /*01c0*/  @!P0 LDG.E.EL.128 R16, desc[UR4][R2.64] ;  /* 0x0000000402108981 */ /* 0x0006e2000c2e1d00 */
[----:B------:R-:W-:Y:S01]  /*01d0*/  HFMA2.MMA R0, -RZ, RZ, 1.625, 0 ;  /* 0x3e800000ff007435 */ /* 0x000fe200000001ff */
[----:B----4-:R-:W-:Y:S01]  /*01e0*/  IMAD.WIDE R26, R7, 0x4, R26 ;  /* 0x00000004071a7825 */ /* 0x010fe200078e021a */
[----:B-1----:R-:W-:Y:S02]  /*01f0*/  CS2R R4, SRZ ;  /* 0x0000000000047805 */ /* 0x002fe4000001ff00 */
[----:B------:R-:W-:Y:S02]  /*0200*/  CS2R R6, SRZ ;  /* 0x0000000000067805 */ /* 0x000fe4000001ff00 */
[----:B------:R-:W-:Y:S01]  /*0210*/  CS2R R8, SRZ ;  /* 0x0000000000087805 */ /* 0x000fe2000001ff00 */
[----:B-----5:R-:W-:Y:S01]  /*0220*/  IMAD.WIDE R20, R24, 0x4, R32 ;  /* 0x0000000418147825 */ /* 0x020fe200078e0220 */
[----:B------:R-:W-:-:S04]  /*0230*/  CS2R R10, SRZ ;  /* 0x00000000000a7805 */ /* 0x000fc8000001ff00 */
[----:B------:R1:W4:Y:S04]  /*0240*/  @!P0 LDG.E.EL.128 R4, desc[UR4][R20.64] ;  /* 0x0000000414048981 */ /* 0x000328000c2e1d00 */
[----:B------:R-:W4:Y:S01]  /*0250*/  @!P0 LDG.E.128 R8, desc[UR4][R26.64+0x800] ;  /* 0x000800041a088981 */ /* 0x000f22000c1e1d00 */
[----:B------:R-:W-:-:S04]  /*0260*/  IMAD.WIDE R32, R22, 0x4, R32 ;  /* 0x0000000416207825 */ /* 0x000fc800078e0220 */
[----:B--2---:R-:W-:Y:S01]  /*0270*/  FADD R12, R12, 0.0010000000474974513054 ;  /* 0x3a83126f0c0c7421 */ /* 0x004fe20000000000 */
[----:B---3--:R-:W-:Y:S01]  /*0280*/  FADD R3, R13, 0.0010000000474974513054 ;  /* 0x3a83126f0d037421 */ /* 0x008fe20000000000 */
[----:B------:R-:W-:Y:S01]  /*0290*/  FADD R13, R14, 0.0010000000474974513054 ;  /* 0x3a83126f0e0d7421 */ /* 0x000fe20000000000 */
[----:B------:R-:W-:Y:S01]  /*02a0*/  FADD R14, R15, 0.0010000000474974513054 ;  /* 0x3a83126f0f0e7421 */ /* 0x000fe20000000000 */
[----:B------:R-:W2:Y:S08]  /*02b0*/  MUFU.SQRT R2, R12 ;  /* 0x0000000c00027308 */ /* 0x000eb00000002000 */
[----:B------:R-:W3:Y:S01]  /*02c0*/  MUFU.SQRT R13, R13 ;  /* 0x0000000d000d7308 */ /* 0x000ee20000002000 */
[----:B--2---:R-:W-:-:S07]  /*02d0*/  FSETP.GT.AND P5, PT, R2, 8.50705917302346158658e+37, PT ;  /* 0x7e8000000200780b */ /* 0x004fce0003fa4000 */
[----:B------:R-:W2:Y:S01]  /*02e0*/  MUFU.SQRT R3, R3 ;  /* 0x0000000300037308 */ /* 0x000ea20000002000 */
[----:B------:R-:W-:Y:S01]  /*02f0*/  FADD R16, R16, 0.0010000000474974513054 ;  /* 0x3a83126f10107421 */ /* 0x000fe20000000000 */
[----:B------:R-:W-:Y:S01]  /*0300*/  FSETP.GEU.AND P2, PT, R2, 1.175494350822287508e-38, PT ;  /* 0x008000000200780b */ /* 0x000fe20003f4e000 */
[----:B------:R-:W-:Y:S01]  /*0310*/  FADD R17, R17, 0.0010000000474974513054 ;  /* 0x3a83126f11117421 */ /* 0x000fe20000000000 */
[----:B-1----:R-:W-:Y:S01]  /*0320*/  FSEL R20, R0, 1, P5 ;  /* 0x3f80000000147808 */ /* 0x002fe20002800000 */
[----:B------:R-:W-:Y:S01]  /*0330*/  FADD R18, R18, 0.0010000000474974513054 ;  /* 0x3a83126f12127421 */ /* 0x000fe20000000000 */
[----:B------:R-:W-:Y:S01]  /*0340*/  FADD R19, R19, 0.0010000000474974513054 ;  /* 0x3a83126f13137421 */ /* 0x000fe20000000000 */
[C---:B---3--:R-:W-:Y:S01]  /*0350*/  FSETP.GT.AND P6, PT, R13.reuse, 8.50705917302346158658e+37, PT ;  /* 0x7e8000000d00780b */ /* 0x048fe20003fc4000 */
[----:B------:R-:W1:Y:S03]  /*0360*/  MUFU.SQRT R14, R14 ;  /* 0x0000000e000e7308 */ /* 0x000e660000002000 */
[----:B------:R-:W-:Y:S01]  /*0370*/  FSEL R21, R0, 1, P6 ;  /* 0x3f80000000157808 */ /* 0x000fe20003000000 */
[----:B------:R-:W-:Y:S01]  /*0380*/  @P5 FMUL R2, R2, 0.25 ;  /* 0x3e80000002025820 */ /* 0x000fe20000400000 */
[----:B------:R-:W-:Y:S01]  /*0390*/  FSETP.GEU.AND P5, PT, R13, 1.175494350822287508e-38, PT ;  /* 0x008000000d00780b */ /* 0x000fe20003fae000 */
[----:B----4-:R-:W-:Y:S01]  /*03a0*/  FADD R7, -R7, R11 ;  /* 0x0000000b07077221 */ /* 0x010fe20000000100 */
[C---:B--2---:R-:W-:Y:S01]  /*03b0*/  FSETP.GT.AND P3, PT, R3.reuse, 8.50705917302346158658e+37, PT ;  /* 0x7e8000000300780b */ /* 0x044fe20003f64000 */
[----:B------:R-:W2:Y:S01]  /*03c0*/  MUFU.SQRT R15, R16 ;  /* 0x00000010000f7308 */ /* 0x000ea20000002000 */
[----:B------:R-:W-:Y:S01]  /*03d0*/  FSETP.GEU.AND P4, PT, R3, 1.175494350822287508e-38, PT ;  /* 0x008000000300780b */ /* 0x000fe20003f8e000 */
[----:B------:R-:W-:Y:S01]  /*03e0*/  @!P2 FMUL R2, R2, 16777216 ;  /* 0x4b8000000202a820 */ /* 0x000fe20000400000 */
[----:B------:R-:W-:Y:S01]  /*03f0*/  @!P2 FMUL R20, R20, 16777216 ;  /* 0x4b8000001414a820 */ /* 0x000fe20000400000 */
[----:B------:R-:W-:Y:S01]  /*0400*/  @P6 FMUL R13, R13, 0.25 ;  /* 0x3e8000000d0d6820 */ /* 0x000fe20000400000 */
[----:B-1----:R-:W-:-:S03]  /*0410*/  FSETP.GT.AND P2, PT, R14, 8.50705917302346158658e+37, PT ;  /* 0x7e8000000e00780b */ /* 0x002fc60003f44000 */
[----:B------:R1:W3:Y:S02]  /*0420*/  MUFU.SQRT R12, R17 ;  /* 0x00000011000c7308 */ /* 0x0002e40000002000 */
[----:B------:R-:W-:Y:S01]  /*0430*/  @!P5 FMUL R13, R13, 16777216 ;  /* 0x4b8000000d0dd820 */ /* 0x000fe20000400000 */
[----:B------:R-:W-:Y:S01]  /*0440*/  @!P5 FMUL R21, R21, 16777216 ;  /* 0x4b8000001515d820 */ /* 0x000fe20000400000 */
[----:B------:R-:W-:Y:S01]  /*0450*/  @P3 FMUL R3, R3, 0.25 ;  /* 0x3e80000003033820 */ /* 0x000fe20000400000 */
[C---:B------:R-:W-:Y:S02]  /*0460*/  FSEL R29, R0.reuse, 1, P2 ;  /* 0x3f800000001d7808 */ /* 0x040fe40001000000 */
[----:B--2---:R-:W-:Y:S01]  /*0470*/  FSETP.GT.AND P5, PT, R15, 8.50705917302346158658e+37, PT ;  /* 0x7e8000000f00780b */ /* 0x004fe20003fa4000 */
[----:B------:R-:W2:Y:S01]  /*0480*/  MUFU.SQRT R23, R18 ;  /* 0x0000001200177308 */ /* 0x000ea20000002000 */
[----:B-1----:R-:W-:Y:S01]  /*0490*/  FSEL R17, R0, 1, P3 ;  /* 0x3f80000000117808 */ /* 0x002fe20001800000 */
[----:B------:R-:W-:Y:S01]  /*04a0*/  @!P4 FMUL R3, R3, 16777216 ;  /* 0x4b8000000303c820 */ /* 0x000fe20000400000 */
[C---:B------:R-:W-:Y:S01]  /*04b0*/  FSETP.GEU.AND P3, PT, R14.reuse, 1.175494350822287508e-38, PT ;  /* 0x008000000e00780b */ /* 0x040fe20003f6e000 */
[----:B------:R-:W-:-:S02]  /*04c0*/  @P2 FMUL R14, R14, 0.25 ;  /* 0x3e8000000e0e2820 */ /* 0x000fc40000400000 */
[----:B------:R-:W-:Y:S01]  /*04d0*/  @!P4 FMUL R17, R17, 16777216 ;  /* 0x4b8000001111c820 */ /* 0x000fe20000400000 */
[C---:B------:R-:W-:Y:S01]  /*04e0*/  FSETP.GEU.AND P4, PT, R15.reuse, 1.175494350822287508e-38, PT ;  /* 0x008000000f00780b */ /* 0x040fe20003f8e000 */
[----:B------:R-:W1:Y:S01]  /*04f0*/  MUFU.RCP R28, R13 ;  /* 0x0000000d001c7308 */ /* 0x000e620000001000 */
[C---:B---3--:R-:W-:Y:S02]  /*0500*/  FSETP.GT.AND P6, PT, R12.reuse, 8.50705917302346158658e+37, PT ;  /* 0x7e8000000c00780b */ /* 0x048fe40003fc4000 */
[----:B------:R-:W-:Y:S01]  /*0510*/  FSETP.GEU.AND P2, PT, R12, 1.175494350822287508e-38, PT ;  /* 0x008000000c00780b */ /* 0x000fe20003f4e000 */
[----:B------:R-:W-:-:S04]  /*0520*/  @P5 FMUL R15, R15, 0.25 ;  /* 0x3e8000000f0f5820 */ /* 0x000fc80000400000 */
[----:B------:R-:W3:Y:S01]  /*0530*/  MUFU.SQRT R13, R19 ;  /* 0x00000013000d7308 */ /* 0x000ee20000002000 */
[----:B------:R-:W-:Y:S01]  /*0540*/  @!P3 FMUL R14, R14, 16777216 ;  /* 0x4b8000000e0eb820 */ /* 0x000fe20000400000 */
[----:B------:R-:W-:Y:S01]  /*0550*/  @!P3 FMUL R29, R29, 16777216 ;  /* 0x4b8000001d1db820 */ /* 0x000fe20000400000 */
[----:B--2---:R-:W-:Y:S01]  /*0560*/  FSETP.GT.AND P3, PT, R23, 8.50705917302346158658e+37, PT ;  /* 0x7e8000001700780b */ /* 0x004fe20003f64000 */
[----:B------:R-:W-:Y:S02]  /*0570*/  @!P4 FMUL R15, R15, 16777216 ;  /* 0x4b8000000f0fc820 */ /* 0x000fe40000400000 */
[----:B------:R-:W-:Y:S01]  /*0580*/  @P6 FMUL R12, R12, 0.25 ;  /* 0x3e8000000c0c6820 */ /* 0x000fe20000400000 */
[----:B-1----:R-:W-:Y:S01]  /*0590*/  FMUL R28, R28, R21 ;  /* 0x000000151c1c7220 */ /* 0x002fe20000400000 */
[----:B------:R1:W2:Y:S02]  /*05a0*/  MUFU.RCP R25, R2 ;  /* 0x0000000200197308 */ /* 0x0002a40000001000 */
[----:B------:R-:W-:-:S06]  /*05b0*/  @!P2 FMUL R12, R12, 16777216 ;  /* 0x4b8000000c0ca820 */ /* 0x000fcc0000400000 */
[----:B------:R4:W5:Y:S01]  /*05c0*/  MUFU.RCP R30, R3 ;  /* 0x00000003001e7308 */ /* 0x0009620000001000 */
[----:B-1----:R-:W-:Y:S02]  /*05d0*/  FSEL R2, R0, 1, P5 ;  /* 0x3f80000000027808 */ /* 0x002fe40002800000 */
[C---:B------:R-:W-:Y:S01]  /*05e0*/  FSETP.GEU.AND P5, PT, R23.reuse, 1.175494350822287508e-38, PT ;  /* 0x008000001700780b */ /* 0x040fe20003fae000 */
[----:B------:R-:W-:Y:S02]  /*05f0*/  @P3 FMUL R23, R23, 0.25 ;  /* 0x3e80000017173820 */ /* 0x000fe40000400000 */
[----:B------:R-:W-:Y:S01]  /*0600*/  @!P4 FMUL R2, R2, 16777216 ;  /* 0x4b8000000202c820 */ /* 0x000fe20000400000 */
[----:B---3--:R-:W-:Y:S01]  /*0610*/  FSETP.GT.AND P4, PT, R13, 8.50705917302346158658e+37, PT ;  /* 0x7e8000000d00780b */ /* 0x008fe20003f84000 */
[----:B------:R-:W1:Y:S01]  /*0620*/  MUFU.RCP R14, R14 ;  /* 0x0000000e000e7308 */ /* 0x000e620000001000 */
[----:B----4-:R-:W-:Y:S01]  /*0630*/  FSEL R3, R0, 1, P6 ;  /* 0x3f80000000037808 */ /* 0x010fe20003000000 */
[----:B--2---:R-:W-:Y:S01]  /*0640*/  FMUL R25, R25, R20 ;  /* 0x0000001419197220 */ /* 0x004fe20000400000 */
[----:B------:R-:W-:-:S03]  /*0650*/  FSETP.GEU.AND P6, PT, R13, 1.175494350822287508e-38, PT ;  /* 0x008000000d00780b */ /* 0x000fc60003fce000 */
[----:B------:R-:W-:Y:S01]  /*0660*/  @!P2 FMUL R3, R3, 16777216 ;  /* 0x4b8000000303a820 */ /* 0x000fe20000400000 */
[----:B-----5:R-:W-:Y:S01]  /*0670*/  FMUL R30, R30, R17 ;  /* 0x000000111e1e7220 */ /* 0x020fe20000400000 */
[----:B------:R-:W2:Y:S01]  /*0680*/  MUFU.RCP R15, R15 ;  /* 0x0000000f000f7308 */ /* 0x000ea20000001000 */
[----:B------:R-:W-:-:S03]  /*0690*/  @!P5 FMUL R23, R23, 16777216 ;  /* 0x4b8000001717d820 */ /* 0x000fc60000400000 */
[----:B------:R-:W-:Y:S01]  /*06a0*/  @P4 FMUL R13, R13, 0.25 ;  /* 0x3e8000000d0d4820 */ /* 0x000fe20000400000 */
[----:B-1----:R-:W-:-:S03]  /*06b0*/  FMUL R29, R14, R29 ;  /* 0x0000001d0e1d7220 */ /* 0x002fc60000400000 */
[----:B------:R-:W-:Y:S01]  /*06c0*/  @!P6 FMUL R13, R13, 16777216 ;  /* 0x4b8000000d0de820 */ /* 0x000fe20000400000 */
[----:B------:R-:W1:Y:S01]  /*06d0*/  MUFU.RCP R12, R12 ;  /* 0x0000000c000c7308 */ /* 0x000e620000001000 */
[C---:B------:R-:W-:Y:S01]  /*06e0*/  FSEL R14, R0.reuse, 1, P3 ;  /* 0x3f800000000e7808 */ /* 0x040fe20001800000 */
[----:B--2---:R-:W-:Y:S01]  /*06f0*/  FMUL R2, R15, R2 ;  /* 0x000000020f027220 */ /* 0x004fe20000400000 */
[----:B------:R-:W-:-:S05]  /*0700*/  FSEL R15, R0, 1, P4 ;  /* 0x3f800000000f7808 */ /* 0x000fca0002000000 */
[----:B------:R-:W2:Y:S01]  /*0710*/  MUFU.RCP R23, R23 ;  /* 0x0000001700177308 */ /* 0x000ea20000001000 */
[----:B------:R-:W-:Y:S01]  /*0720*/  @!P5 FMUL R14, R14, 16777216 ;  /* 0x4b8000000e0ed820 */ /* 0x000fe20000400000 */
[----:B------:R-:W-:Y:S01]  /*0730*/  @!P6 FMUL R15, R15, 16777216 ;  /* 0x4b8000000f0fe820 */ /* 0x000fe20000400000 */
[----:B------:R-:W-:Y:S02]  /*0740*/  CS2R R16, SRZ ;  /* 0x0000000000107805 */ /* 0x000fe4000001ff00 */
[----:B------:R-:W-:Y:S01]  /*0750*/  CS2R R18, SRZ ;  /* 0x0000000000127805 */ /* 0x000fe2000001ff00 */
[----:B-1----:R-:W-:Y:S02]  /*0760*/  FMUL R0, R12, R3 ;  /* 0x000000030c007220 */ /* 0x002fe40000400000 */
[----:B------:R1:W3:Y:S01]  /*0770*/  MUFU.RCP R20, R13 ;  /* 0x0000000d00147308 */ /* 0x0002e20000001000 */
[----:B------:R-:W-:Y:S02]  /*0780*/  FADD R3, -R4, R8 ;  /* 0x0000000804037221 */ /* 0x000fe40000000100 */
[----:B------:R-:W4:Y:S01]  /*0790*/  @!P1 LDG.E.128 R16, desc[UR4][R26.64] ;  /* 0x000000041a109981 */ /* 0x000f22000c1e1d00 */
[----:B--2---:R-:W-:Y:S01]  /*07a0*/  FMUL R23, R23, R14 ;  /* 0x0000000e17177220 */ /* 0x004fe20000400000 */
[----:B-1----:R-:W-:Y:S01]  /*07b0*/  CS2R R12, SRZ ;  /* 0x00000000000c7805 */ /* 0x002fe2000001ff00 */
[----:B---3--:R-:W-:Y:S01]  /*07c0*/  FMUL R20, R20, R15 ;  /* 0x0000000f14147220 */ /* 0x008fe20000400000 */
[----:B------:R-:W-:-:S06]  /*07d0*/  CS2R R14, SRZ ;  /* 0x00000000000e7805 */ /* 0x000fcc000001ff00 */
[----:B------:R1:W4:Y:S01]  /*07e0*/  @!P1 LDG.E.EL.128 R12, desc[UR4][R32.64] ;  /* 0x00000004200c9981 */ /* 0x000322000c2e1d00 */
[----:B------:R-:W-:Y:S01]  /*07f0*/  FADD R21, -R5, R9 ;  /* 0x0000000905157221 */ /* 0x000fe20000000100 */
[----:B------:R-:W-:Y:S01]  /*0800*/  FADD R6, -R6, R10 ;  /* 0x0000000a06067221 */ /* 0x000fe20000000100 */
[----:B------:R-:W2:Y:S08]  /*0810*/  LDC.64 R8, c[0x0][0x228] ;  /* 0x00008a00ff087b82 */ /* 0x000eb00000000a00 */
[----:B------:R-:W3:Y:S01]  /*0820*/  LDC.64 R10, c[0x0][0x230] ;  /* 0x00008c00ff0a7b82 */ /* 0x000ee20000000a00 */
[----:B------:R-:W-:Y:S01]  /*0830*/  FMUL R20, R20, R7 ;  /* 0x0000000714147220 */ /* 0x000fe20000400000 */
[----:B------:R-:W-:Y:S01]  /*0840*/  FMUL R23, R23, R6 ;  /* 0x0000000617177220 */ /* 0x000fe20000400000 */
[----:B------:R-:W-:Y:S01]  /*0850*/  CS2R R6, SRZ ;  /* 0x0000000000067805 */ /* 0x000fe2000001ff00 */
[----:B---3--:R-:W-:-:S04]  /*0860*/  IMAD.WIDE R34, R22, 0x4, R10 ;  /* 0x0000000416227825 */ /* 0x008fc800078e020a */
[----:B-1----:R-:W-:Y:S01]  /*0870*/  IMAD.WIDE R32, R24, 0x4, R10 ;  /* 0x0000000418207825 */ /* 0x002fe200078e020a */
[----:B------:R-:W-:-:S03]  /*0880*/  CS2R R10, SRZ ;  /* 0x00000000000a7805 */ /* 0x000fc6000001ff00 */
[----:B----4-:R-:W-:Y:S01]  /*0890*/  FADD R4, -R15, R19 ;  /* 0x000000130f047221 */ /* 0x010fe20000000100 */
[----:B------:R-:W-:Y:S01]  /*08a0*/  FADD R5, -R14, R18 ;  /* 0x000000120e057221 */ /* 0x000fe20000000100 */
[----:B------:R-:W-:Y:S01]  /*08b0*/  FADD R17, -R13, R17 ;  /* 0x000000110d117221 */ /* 0x000fe20000000100 */
[----:B------:R-:W-:Y:S01]  /*08c0*/  FADD R12, -R12, R16 ;  /* 0x000000100c0c7221 */ /* 0x000fe20000000100 */
[----:B------:R-:W-:Y:S01]  /*08d0*/  FMUL R16, R29, R4 ;  /* 0x000000041d107220 */ /* 0x000fe20000400000 */
[----:B------:R-:W-:Y:S01]  /*08e0*/  FMUL R13, R28, R5 ;  /* 0x000000051c0d7220 */ /* 0x000fe20000400000 */
[----:B--2---:R-:W-:Y:S01]  /*08f0*/  IMAD.WIDE R18, R22, 0x4, R8 ;  /* 0x0000000416127825 */ /* 0x004fe200078e0208 */
[----:B------:R-:W-:-:S03]  /*0900*/  CS2R R4, SRZ ;  /* 0x0000000000047805 */ /* 0x000fc6000001ff00 */
[----:B------:R-:W-:Y:S01]  /*0910*/  IMAD.WIDE R28, R24, 0x4, R8 ;  /* 0x00000004181c7825 */ /* 0x000fe200078e0208 */
[----:B------:R-:W-:Y:S02]  /*0920*/  CS2R R8, SRZ ;  /* 0x0000000000087805 */ /* 0x000fe4000001ff00 */
[----:B------:R1:W2:Y:S04]  /*0930*/  @!P1 LDG.E.EL.128 R4, desc[UR4][R18.64] ;  /* 0x0000000412049981 */ /* 0x0002a8000c2e1d00 */
[----:B------:R-:W2:Y:S01]  /*0940*/  @!P1 LDG.E.EL.128 R8, desc[UR4][R34.64] ;  /* 0x0000000422089981 */ /* 0x000ea2000c2e1d00 */
[----:B------:R-:W-:Y:S01]  /*0950*/  FMUL R30, R30, R17 ;  /* 0x000000111e1e7220 */ /* 0x000fe20000400000 */
[----:B------:R-:W-:Y:S01]  /*0960*/  FMUL R25, R25, R12 ;  /* 0x0000000c19197220 */ /* 0x000fe20000400000 */
[----:B------:R-:W-:-:S02]  /*0970*/  CS2R R14, SRZ ;  /* 0x00000000000e7805 */ /* 0x000fc4000001ff00 */
[----:B-1----:R-:W-:Y:S01]  /*0980*/  CS2R R18, SRZ ;  /* 0x0000000000127805 */ /* 0x002fe2000001ff00 */
[----:B--2---:R-:W-:Y:S01]  /*0990*/  FFMA R6, R13, R6, R10 ;  /* 0x000000060d067223 */ /* 0x004fe2000000000a */
[----:B------:R-:W-:Y:S01]  /*09a0*/  FFMA R7, R16, R7, R11 ;  /* 0x0000000710077223 */ /* 0x000fe2000000000b */
[----:B------:R-:W-:Y:S02]  /*09b0*/  CS2R R12, SRZ ;  /* 0x00000000000c7805 */ /* 0x000fe4000001ff00 */
[----:B------:R-:W-:-:S04]  /*09c0*/  CS2R R16, SRZ ;  /* 0x0000000000107805 */ /* 0x000fc8000001ff00 */
[----:B------:R-:W2:Y:S04]  /*09d0*/  @!P0 LDG.E.EL.128 R12, desc[UR4][R28.64] ;  /* 0x000000041c0c8981 */ /* 0x000ea8000c2e1d00 */
[----:B------:R-:W2:Y:S01]  /*09e0*/  @!P0 LDG.E.EL.128 R16, desc[UR4][R32.64] ;  /* 0x0000000420108981 */ /* 0x000ea2000c2e1d00 */
[----:B------:R-:W-:Y:S01]  /*09f0*/  FFMA R5, R30, R5, R9 ;  /* 0x000000051e057223 */ /* 0x000fe20000000009 */
[----:B------:R-:W-:Y:S01]  /*0a00*/  FFMA R4, R25, R4, R8 ;  /* 0x0000000419047223 */ /* 0x000fe20000000008 */
[----:B------:R-:W-:Y:S01]  /*0a10*/  FSETP.GEU.AND P2, PT, R7, RZ, PT ;  /* 0x000000ff0700720b */ /* 0x000fe20003f4e000 */
[----:B------:R-:W-:Y:S01]  /*0a20*/  FMUL R0, R0, R21 ;  /* 0x0000001500007220 */ /* 0x000fe20000400000 */
[----:B------:R-:W-:Y:S01]  /*0a30*/  FSETP.GEU.AND P3, PT, R6, RZ, PT ;  /* 0x000000ff0600720b */ /* 0x000fe20003f6e000 */
[----:B------:R-:W-:Y:S01]  /*0a40*/  FMUL R3, R2, R3 ;  /* 0x0000000302037220 */ /* 0x000fe20000400000 */
[----:B------:R-:W-:-:S02]  /*0a50*/  FSETP.GEU.AND P4, PT, R5, RZ, PT ;  /* 0x000000ff0500720b */ /* 0x000fc40003f8e000 */
[----:B------:R-:W-:Y:S02]  /*0a60*/  FSETP.GEU.AND P5, PT, R4, RZ, PT ;  /* 0x000000ff0400720b */ /* 0x000fe40003fae000 */
[----:B------:R-:W-:Y:S02]  /*0a70*/  SEL R7, R7, RZ, P2 ;  /* 0x000000ff07077207 */ /* 0x000fe40001000000 */
[----:B------:R-:W-:Y:S02]  /*0a80*/  SEL R6, R6, RZ, P3 ;  /* 0x000000ff06067207 */ /* 0x000fe40001800000 */
[----:B------:R-:W-:Y:S02]  /*0a90*/  SEL R5, R5, RZ, P4 ;  /* 0x000000ff05057207 */ /* 0x000fe40002000000 */
[----:B------:R-:W-:-:S05]  /*0aa0*/  SEL R4, R4, RZ, P5 ;  /* 0x000000ff04047207 */ /* 0x000fca0002800000 */
[----:B------:R1:W-:Y:S01]  /*0ab0*/  @!P1 STG.E.128 desc[UR4][R26.64], R4 ;  /* 0x000000041a009986 */ /* 0x0003e2000c101d04 */
[----:B--2---:R-:W-:Y:S01]  /*0ac0*/  FFMA R15, R20, R15, R19 ;  /* 0x0000000f140f7223 */ /* 0x004fe20000000013 */
[----:B------:R-:W-:Y:S01]  /*0ad0*/  FFMA R14, R23, R14, R18 ;  /* 0x0000000e170e7223 */ /* 0x000fe20000000012 */
[----:B------:R-:W-:Y:S01]  /*0ae0*/  FFMA R0, R0, R13, R17 ;  /* 0x0000000d00007223 */ /* 0x000fe20000000011 */
[----:B------:R-:W-:Y:S02]  /*0af0*/  FFMA R3, R3, R12, R16 ;  /* 0x0000000c03037223 */ /* 0x000fe40000000010 */
[----:B------:R-:W-:Y:S02]  /*0b00*/  FSETP.GEU.AND P1, PT, R15, RZ, PT ;  /* 0x000000ff0f00720b */ /* 0x000fe40003f2e000 */
[----:B------:R-:W-:Y:S02]  /*0b10*/  FSETP.GEU.AND P2, PT, R14, RZ, PT ;  /* 0x000000ff0e00720b */ /* 0x000fe40003f4e000 */
[----:B------:R-:W-:-:S02]  /*0b20*/  FSETP.GEU.AND P3, PT, R0, RZ, PT ;  /* 0x000000ff0000720b */ /* 0x000fc40003f6e000 */
[----:B------:R-:W-:Y:S02]  /*0b30*/  FSETP.GEU.AND P4, PT, R3, RZ, PT ;  /* 0x000000ff0300720b */ /* 0x000fe40003f8e000 */
[----:B------:R-:W-:Y:S02]  /*0b40*/  SEL R15, R15, RZ, P1 ;  /* 0x000000ff0f0f7207 */ /* 0x000fe40000800000 */
[----:B------:R-:W-:Y:S02]  /*0b50*/  SEL R14, R14, RZ, P2 ;  /* 0x000000ff0e0e7207 */ /* 0x000fe40001000000 */
[----:B------:R-:W-:Y:S02]  /*0b60*/  SEL R13, R0, RZ, P3 ;  /* 0x000000ff000d7207 */ /* 0x000fe40001800000 */
[----:B------:R-:W-:Y:S01]  /*0b70*/  SEL R12, R3, RZ, P4 ;  /* 0x000000ff030c7207 */ /* 0x000fe20002000000 */
[----:B-1----:R-:W-:Y:S06]  /*0b80*/  @P0 EXIT ;  /* 0x000000000000094d */ /* 0x002fec0003800000 */
[----:B------:R-:W-:Y:S01]  /*0b90*/  STG.E.128 desc[UR4][R26.64+0x800], R12 ;  /* 0x0008000c1a007986 */ /* 0x000fe2000c101d04 */
[----:B------:R-:W-:Y:S05]  /*0ba0*/  EXIT ;  /* 0x000000000000794d */ /* 0x000fea0003800000 */
.L_x_0:
[----:B------:R-:W-:-:S00]  /*0bb0*/  BRA `(.L_x_0) ;  /* 0xfffffffc00fc7947 */ /* 0x000fc0000383ffff */
[----:B------:R-:W-:-:S00]  /*0bc0*/  NOP ;  /* 0x0000000000007918 */ /* 0x000fc00000000000 */
        /* <DEDUP_REMOVED lines=11> */
.L_x_1:


//--------------------- .nv.global.init           --------------------------
	.section	.nv.global.init,"aw",@progbits
.nv.global.init:
	.type		_$_str,@object
	.size		_$_str,(_$_str_$_2 - _$_str)
_$_str:
        /*0000*/ 	.byte	0x5f, 0x5f, 0x43, 0x55, 0x44, 0x41, 0x5f, 0x46, 0x54, 0x5a, 0x00
	.type		_$_str_$_2,@object
	.size		_$_str_$_2,(.L_1 - _$_str_$_2)
_$_str_$_2:
        /*000b*/ 	.byte	0x5f, 0x5f, 0x43, 0x55, 0x44, 0x41, 0x5f, 0x50, 0x52, 0x45, 0x43, 0x5f, 0x53, 0x51, 0x52, 0x54
        /*001b*/ 	.byte	0x00
.L_1:


//--------------------- .nv.constant0.triton_poi_fused__native_batch_norm_legit_no_training_relu_12 --------------------------
	.section	.nv.constant0.triton_poi_fused__native_batch_norm_legit_no_training_relu_12,"a",@progbits
	.sectionflags	@""
	.align	4
.nv.constant0.triton_poi_fused__native_batch_norm_legit_no_training_relu_12:
	.zero		572
